//
// Generated by NVIDIA NVVM Compiler
//
// Compiler Build ID: CL-36424714
// Cuda compilation tools, release 13.0, V13.0.88
// Based on NVVM 20.0.0
//

.version 9.0
.target sm_100
.address_size 64

	// .globl	_Z13launch_kernelPiS_S_
// _ZZ13launch_kernelPiS_S_E6tile_a has been demoted
// _ZZ13launch_kernelPiS_S_E6tile_b has been demoted

.visible .entry _Z13launch_kernelPiS_S_(
	.param .u64 .ptr .align 1 _Z13launch_kernelPiS_S__param_0,
	.param .u64 .ptr .align 1 _Z13launch_kernelPiS_S__param_1,
	.param .u64 .ptr .align 1 _Z13launch_kernelPiS_S__param_2
)
{
	.reg .pred 	%p<11>;
	.reg .b32 	%r<185>;
	.reg .b64 	%rd<13>;
	// demoted variable
	.shared .align 4 .b8 _ZZ13launch_kernelPiS_S_E6tile_a[1024];
	// demoted variable
	.shared .align 4 .b8 _ZZ13launch_kernelPiS_S_E6tile_b[1024];
	ld.param.u64 	%rd4, [_Z13launch_kernelPiS_S__param_0];
	ld.param.u64 	%rd5, [_Z13launch_kernelPiS_S__param_1];
	ld.param.u64 	%rd3, [_Z13launch_kernelPiS_S__param_2];
	cvta.to.global.u64 	%rd1, %rd5;
	cvta.to.global.u64 	%rd2, %rd4;
	mov.u32 	%r50, %ctaid.y;
	mov.u32 	%r51, %ctaid.x;
	mov.u32 	%r1, %tid.y;
	mov.u32 	%r52, %tid.x;
	mov.u32 	%r2, %ntid.y;
	mad.lo.s32 	%r53, %r2, %r50, %r1;
	shl.b32 	%r54, %r53, 10;
	mov.u32 	%r3, %ntid.x;
	or.b32  	%r4, %r54, %r52;
	mul.lo.s32 	%r5, %r51, %r3;
	add.s32 	%r6, %r5, %r52;
	shl.b32 	%r55, %r1, 6;
	mov.u32 	%r56, _ZZ13launch_kernelPiS_S_E6tile_a;
	add.s32 	%r7, %r56, %r55;
	shl.b32 	%r57, %r52, 2;
	add.s32 	%r8, %r7, %r57;
	mov.u32 	%r58, _ZZ13launch_kernelPiS_S_E6tile_b;
	add.s32 	%r10, %r58, %r57;
	add.s32 	%r9, %r10, %r55;
	and.b32  	%r11, %r3, 15;
	and.b32  	%r12, %r3, 7;
	add.s32 	%r13, %r12, -1;
	and.b32  	%r14, %r3, 2032;
	and.b32  	%r15, %r3, 3;
	and.b32  	%r59, %r3, -16;
	neg.s32 	%r16, %r59;
	add.s32 	%r17, %r7, 32;
	add.s32 	%r18, %r10, 512;
	mov.b32 	%r169, 0;
	mov.u32 	%r184, %r169;
$L__BB0_1:
	setp.lt.u32 	%p1, %r3, 16;
	mad.lo.s32 	%r62, %r169, %r3, %r4;
	mad.lo.s32 	%r63, %r169, %r2, %r1;
	shl.b32 	%r64, %r63, 10;
	add.s32 	%r65, %r6, %r64;
	mul.wide.u32 	%rd6, %r62, 4;
	add.s64 	%rd7, %rd2, %rd6;
	ld.global.u32 	%r66, [%rd7];
	st.shared.u32 	[%r8], %r66;
	mul.wide.u32 	%rd8, %r65, 4;
	add.s64 	%rd9, %rd1, %rd8;
	ld.global.u32 	%r67, [%rd9];
	st.shared.u32 	[%r9], %r67;
	bar.sync 	0;
	mov.b32 	%r179, 0;
	@%p1 bra 	$L__BB0_4;
	mov.u32 	%r171, %r18;
	mov.u32 	%r172, %r17;
	mov.u32 	%r173, %r16;
$L__BB0_3:
	.pragma "nounroll";
	ld.shared.u32 	%r68, [%r172+-32];
	ld.shared.u32 	%r69, [%r171+-512];
	mad.lo.s32 	%r70, %r69, %r68, %r184;
	ld.shared.u32 	%r71, [%r172+-28];
	ld.shared.u32 	%r72, [%r171+-448];
	mad.lo.s32 	%r73, %r72, %r71, %r70;
	ld.shared.u32 	%r74, [%r172+-24];
	ld.shared.u32 	%r75, [%r171+-384];
	mad.lo.s32 	%r76, %r75, %r74, %r73;
	ld.shared.u32 	%r77, [%r172+-20];
	ld.shared.u32 	%r78, [%r171+-320];
	mad.lo.s32 	%r79, %r78, %r77, %r76;
	ld.shared.u32 	%r80, [%r172+-16];
	ld.shared.u32 	%r81, [%r171+-256];
	mad.lo.s32 	%r82, %r81, %r80, %r79;
	ld.shared.u32 	%r83, [%r172+-12];
	ld.shared.u32 	%r84, [%r171+-192];
	mad.lo.s32 	%r85, %r84, %r83, %r82;
	ld.shared.u32 	%r86, [%r172+-8];
	ld.shared.u32 	%r87, [%r171+-128];
	mad.lo.s32 	%r88, %r87, %r86, %r85;
	ld.shared.u32 	%r89, [%r172+-4];
	ld.shared.u32 	%r90, [%r171+-64];
	mad.lo.s32 	%r91, %r90, %r89, %r88;
	ld.shared.u32 	%r92, [%r172];
	ld.shared.u32 	%r93, [%r171];
	mad.lo.s32 	%r94, %r93, %r92, %r91;
	ld.shared.u32 	%r95, [%r172+4];
	ld.shared.u32 	%r96, [%r171+64];
	mad.lo.s32 	%r97, %r96, %r95, %r94;
	ld.shared.u32 	%r98, [%r172+8];
	ld.shared.u32 	%r99, [%r171+128];
	mad.lo.s32 	%r100, %r99, %r98, %r97;
	ld.shared.u32 	%r101, [%r172+12];
	ld.shared.u32 	%r102, [%r171+192];
	mad.lo.s32 	%r103, %r102, %r101, %r100;
	ld.shared.u32 	%r104, [%r172+16];
	ld.shared.u32 	%r105, [%r171+256];
	mad.lo.s32 	%r106, %r105, %r104, %r103;
	ld.shared.u32 	%r107, [%r172+20];
	ld.shared.u32 	%r108, [%r171+320];
	mad.lo.s32 	%r109, %r108, %r107, %r106;
	ld.shared.u32 	%r110, [%r172+24];
	ld.shared.u32 	%r111, [%r171+384];
	mad.lo.s32 	%r112, %r111, %r110, %r109;
	ld.shared.u32 	%r113, [%r172+28];
	ld.shared.u32 	%r114, [%r171+448];
	mad.lo.s32 	%r184, %r114, %r113, %r112;
	add.s32 	%r173, %r173, 16;
	add.s32 	%r172, %r172, 64;
	add.s32 	%r171, %r171, 1024;
	setp.ne.s32 	%p2, %r173, 0;
	mov.u32 	%r179, %r14;
	@%p2 bra 	$L__BB0_3;
$L__BB0_4:
	setp.eq.s32 	%p3, %r11, 0;
	@%p3 bra 	$L__BB0_14;
	add.s32 	%r116, %r11, -1;
	setp.lt.u32 	%p4, %r116, 7;
	@%p4 bra 	$L__BB0_7;
	shl.b32 	%r117, %r179, 2;
	add.s32 	%r118, %r7, %r117;
	ld.shared.u32 	%r119, [%r118];
	shl.b32 	%r120, %r179, 6;
	add.s32 	%r121, %r10, %r120;
	ld.shared.u32 	%r122, [%r121];
	mad.lo.s32 	%r123, %r122, %r119, %r184;
	ld.shared.u32 	%r124, [%r118+4];
	ld.shared.u32 	%r125, [%r121+64];
	mad.lo.s32 	%r126, %r125, %r124, %r123;
	ld.shared.u32 	%r127, [%r118+8];
	ld.shared.u32 	%r128, [%r121+128];
	mad.lo.s32 	%r129, %r128, %r127, %r126;
	ld.shared.u32 	%r130, [%r118+12];
	ld.shared.u32 	%r131, [%r121+192];
	mad.lo.s32 	%r132, %r131, %r130, %r129;
	ld.shared.u32 	%r133, [%r118+16];
	ld.shared.u32 	%r134, [%r121+256];
	mad.lo.s32 	%r135, %r134, %r133, %r132;
	ld.shared.u32 	%r136, [%r118+20];
	ld.shared.u32 	%r137, [%r121+320];
	mad.lo.s32 	%r138, %r137, %r136, %r135;
	ld.shared.u32 	%r139, [%r118+24];
	ld.shared.u32 	%r140, [%r121+384];
	mad.lo.s32 	%r141, %r140, %r139, %r138;
	ld.shared.u32 	%r142, [%r118+28];
	ld.shared.u32 	%r143, [%r121+448];
	mad.lo.s32 	%r184, %r143, %r142, %r141;
	add.s32 	%r179, %r179, 8;
$L__BB0_7:
	setp.eq.s32 	%p5, %r12, 0;
	@%p5 bra 	$L__BB0_14;
	setp.lt.u32 	%p6, %r13, 3;
	@%p6 bra 	$L__BB0_10;
	shl.b32 	%r145, %r179, 2;
	add.s32 	%r146, %r7, %r145;
	ld.shared.u32 	%r147, [%r146];
	shl.b32 	%r148, %r179, 6;
	add.s32 	%r149, %r10, %r148;
	ld.shared.u32 	%r150, [%r149];
	mad.lo.s32 	%r151, %r150, %r147, %r184;
	ld.shared.u32 	%r152, [%r146+4];
	ld.shared.u32 	%r153, [%r149+64];
	mad.lo.s32 	%r154, %r153, %r152, %r151;
	ld.shared.u32 	%r155, [%r146+8];
	ld.shared.u32 	%r156, [%r149+128];
	mad.lo.s32 	%r157, %r156, %r155, %r154;
	ld.shared.u32 	%r158, [%r146+12];
	ld.shared.u32 	%r159, [%r149+192];
	mad.lo.s32 	%r184, %r159, %r158, %r157;
	add.s32 	%r179, %r179, 4;
$L__BB0_10:
	setp.eq.s32 	%p7, %r15, 0;
	@%p7 bra 	$L__BB0_14;
	setp.eq.s32 	%p8, %r15, 1;
	shl.b32 	%r160, %r179, 2;
	add.s32 	%r42, %r7, %r160;
	ld.shared.u32 	%r161, [%r42];
	shl.b32 	%r162, %r179, 6;
	add.s32 	%r43, %r10, %r162;
	ld.shared.u32 	%r163, [%r43];
	mad.lo.s32 	%r184, %r163, %r161, %r184;
	@%p8 bra 	$L__BB0_14;
	setp.eq.s32 	%p9, %r15, 2;
	ld.shared.u32 	%r164, [%r42+4];
	ld.shared.u32 	%r165, [%r43+64];
	mad.lo.s32 	%r184, %r165, %r164, %r184;
	@%p9 bra 	$L__BB0_14;
	ld.shared.u32 	%r166, [%r42+8];
	ld.shared.u32 	%r167, [%r43+128];
	mad.lo.s32 	%r184, %r167, %r166, %r184;
$L__BB0_14:
	add.s32 	%r169, %r169, 1;
	setp.ne.s32 	%p10, %r169, 1024;
	@%p10 bra 	$L__BB0_1;
	cvta.to.global.u64 	%rd10, %rd3;
	add.s32 	%r168, %r4, %r5;
	mul.wide.u32 	%rd11, %r168, 4;
	add.s64 	%rd12, %rd10, %rd11;
	st.global.u32 	[%rd12], %r184;
	ret;

}


// ===== COMPILED SASS (sm_100) =====

	.target	sm_100

	.elftype	@"ET_EXEC"


//--------------------- .note.nv.tkinfo           --------------------------
	.section	.note.nv.tkinfo,"",@"SHT_NOTE"
	.sectionflags	@"SHF_NOTE_NV_TKINFO"
	.tkinfo
        /*0018*/ 	.word	0x00000002
        /*0030*/ 	.string	""
        /*0030*/ 	.string	"ptxas"
        /*0030*/ 	.string	"Cuda compilation tools, release 13.0, V13.0.88"
        /*0030*/ 	.string	"Build cuda_13.0.r13.0/compiler.36424714_0"
        /*0030*/ 	.string	"-arch sm_100 -m 64 "



//--------------------- .note.nv.cuinfo           --------------------------
	.section	.note.nv.cuinfo,"",@"SHT_NOTE"
	.sectionflags	@"SHF_NOTE_NV_CUINFO"
        /*0018*/ 	.short	0x0002
        /*001a*/ 	.short	0x0064
        /*001c*/ 	.short	0x0082
	.zero		2


//--------------------- .nv.info                  --------------------------
	.section	.nv.info,"",@"SHT_CUDA_INFO"
	.align	4


	//----- nvinfo : EIATTR_REGCOUNT
	.align		4
        /*0000*/ 	.byte	0x04, 0x2f
        /*0002*/ 	.short	(.L_1 - .L_0)
	.align		4
.L_0:
        /*0004*/ 	.word	index@(_Z13launch_kernelPiS_S_)
        /*0008*/ 	.word	0x00000020


	//----- nvinfo : EIATTR_FRAME_SIZE
	.align		4
.L_1:
        /*000c*/ 	.byte	0x04, 0x11
        /*000e*/ 	.short	(.L_3 - .L_2)
	.align		4
.L_2:
        /*0010*/ 	.word	index@(_Z13launch_kernelPiS_S_)
        /*0014*/ 	.word	0x00000000


	//----- nvinfo : EIATTR_MIN_STACK_SIZE
	.align		4
.L_3:
        /*0018*/ 	.byte	0x04, 0x12
        /*001a*/ 	.short	(.L_5 - .L_4)
	.align		4
.L_4:
        /*001c*/ 	.word	index@(_Z13launch_kernelPiS_S_)
        /*0020*/ 	.word	0x00000000
.L_5:


//--------------------- .nv.compat                --------------------------
	.section	.nv.compat,"",@"SHT_CUDA_COMPAT_INFO"
	.align	4
        /*0000*/ 	.byte	0x02, 0x09, 0x00, 0x00, 0x02, 0x02, 0x01, 0x00, 0x02, 0x05, 0x05, 0x00, 0x03, 0x07, 0x01, 0x01
        /*0010*/ 	.byte	0x02, 0x03, 0x00, 0x00, 0x02, 0x06, 0x01, 0x00, 0x04, 0x0b, 0x08, 0x00, 0x09, 0x00, 0x00, 0x00
        /*0020*/ 	.byte	0x00, 0x00, 0x00, 0x00


//--------------------- .nv.info._Z13launch_kernelPiS_S_ --------------------------
	.section	.nv.info._Z13launch_kernelPiS_S_,"",@"SHT_CUDA_INFO"
	.sectionflags	@""
	.align	4


	//----- nvinfo : EIATTR_CUDA_API_VERSION
	.align		4
        /*0000*/ 	.byte	0x04, 0x37
        /*0002*/ 	.short	(.L_7 - .L_6)
.L_6:
        /*0004*/ 	.word	0x00000082


	//----- nvinfo : EIATTR_KPARAM_INFO
	.align		4
.L_7:
        /*0008*/ 	.byte	0x04, 0x17
        /*000a*/ 	.short	(.L_9 - .L_8)
.L_8:
        /*000c*/ 	.word	0x00000000
        /*0010*/ 	.short	0x0002
        /*0012*/ 	.short	0x0010
        /*0014*/ 	.byte	0x00, 0xf5, 0x21, 0x00


	//----- nvinfo : EIATTR_KPARAM_INFO
	.align		4
.L_9:
        /*0018*/ 	.byte	0x04, 0x17
        /*001a*/ 	.short	(.L_11 - .L_10)
.L_10:
        /*001c*/ 	.word	0x00000000
        /*0020*/ 	.short	0x0001
        /*0022*/ 	.short	0x0008
        /*0024*/ 	.byte	0x00, 0xf5, 0x21, 0x00


	//----- nvinfo : EIATTR_KPARAM_INFO
	.align		4
.L_11:
        /*0028*/ 	.byte	0x04, 0x17
        /*002a*/ 	.short	(.L_13 - .L_12)
.L_12:
        /*002c*/ 	.word	0x00000000
        /*0030*/ 	.short	0x0000
        /*0032*/ 	.short	0x0000
        /*0034*/ 	.byte	0x00, 0xf5, 0x21, 0x00


	//----- nvinfo : EIATTR_SPARSE_MMA_MASK
	.align		4
.L_13:
        /*0038*/ 	.byte	0x03, 0x50
        /*003a*/ 	.short	0x0000


	//----- nvinfo : EIATTR_MAXREG_COUNT
	.align		4
        /*003c*/ 	.byte	0x03, 0x1b
        /*003e*/ 	.short	0x00ff


	//----- nvinfo : EIATTR_NUM_BARRIERS
	.align		4
        /*0040*/ 	.byte	0x02, 0x4c
        /*0042*/ 	.byte	0x01
	.zero		1


	//----- nvinfo : EIATTR_MERCURY_ISA_VERSION
	.align		4
        /*0044*/ 	.byte	0x03, 0x5f
        /*0046*/ 	.short	0x0101


	//----- nvinfo : EIATTR_UNUSED_LOAD_BYTE_OFFSET
	.align		4
        /*0048*/ 	.byte	0x04, 0x44
        /*004a*/ 	.short	(.L_15 - .L_14)


	//   ....[0]....
.L_14:
        /*004c*/ 	.word	0x000008e0
        /*0050*/ 	.word	0x00000fff


	//----- nvinfo : EIATTR_VRC_CTA_INIT_COUNT
	.align		4
.L_15:
        /*0054*/ 	.byte	0x02, 0x4a
	.zero		1
	.zero		1


	//----- nvinfo : EIATTR_EXIT_INSTR_OFFSETS
	.align		4
        /*0058*/ 	.byte	0x04, 0x1c
        /*005a*/ 	.short	(.L_17 - .L_16)


	//   ....[0]....
.L_16:
        /*005c*/ 	.word	0x000009c0


	//----- nvinfo : EIATTR_CBANK_PARAM_SIZE
	.align		4
.L_17:
        /*0060*/ 	.byte	0x03, 0x19
        /*0062*/ 	.short	0x0018


	//----- nvinfo : EIATTR_PARAM_CBANK
	.align		4
        /*0064*/ 	.byte	0x04, 0x0a
        /*0066*/ 	.short	(.L_19 - .L_18)
	.align		4
.L_18:
        /*0068*/ 	.word	index@(.nv.constant0._Z13launch_kernelPiS_S_)
        /*006c*/ 	.short	0x0380
        /*006e*/ 	.short	0x0018


	//----- nvinfo : EIATTR_SW_WAR
	.align		4
.L_19:
        /*0070*/ 	.byte	0x04, 0x36
        /*0072*/ 	.short	(.L_21 - .L_20)
.L_20:
        /*0074*/ 	.word	0x00000008
.L_21:


//--------------------- .nv.callgraph             --------------------------
	.section	.nv.callgraph,"",@"SHT_CUDA_CALLGRAPH"
	.align	4
	.sectionentsize	8
	.align		4
        /*0000*/ 	.word	0x00000000
	.align		4
        /*0004*/ 	.word	0xffffffff
	.align		4
        /*0008*/ 	.word	0x00000000
	.align		4
        /*000c*/ 	.word	0xfffffffe
	.align		4
        /*0010*/ 	.word	0x00000000
	.align		4
        /*0014*/ 	.word	0xfffffffd
	.align		4
        /*0018*/ 	.word	0x00000000
	.align		4
        /*001c*/ 	.word	0xfffffffc


//--------------------- .text._Z13launch_kernelPiS_S_ --------------------------
	.section	.text._Z13launch_kernelPiS_S_,"ax",@progbits
	.align	128
        .global         _Z13launch_kernelPiS_S_
        .type           _Z13launch_kernelPiS_S_,@function
        .size           _Z13launch_kernelPiS_S_,(.L_x_7 - _Z13launch_kernelPiS_S_)
        .other          _Z13launch_kernelPiS_S_,@"STO_CUDA_ENTRY STV_DEFAULT"
_Z13launch_kernelPiS_S_:
.text._Z13launch_kernelPiS_S_:
[----:B------:R-:W-:Y:S01]  /*0000*/  LDC R1, c[0x0][0x37c] ;  /* 0x0000df00ff017b82 */ /* 0x000fe20000000800 */
[----:B------:R-:W0:Y:S07]  /*0010*/  S2R R3, SR_TID.Y ;  /* 0x0000000000037919 */ /* 0x000e2e0000002200 */
[----:B------:R-:W1:Y:S01]  /*0020*/  S2UR UR5, SR_CgaCtaId ;  /* 0x00000000000579c3 */ /* 0x000e620000008800 */
[----:B------:R-:W-:Y:S01]  /*0030*/  UMOV UR4, 0x400 ;  /* 0x0000040000047882 */ /* 0x000fe20000000000 */
[----:B------:R-:W-:Y:S01]  /*0040*/  HFMA2 R25, -RZ, RZ, 0, 0 ;  /* 0x00000000ff197431 */ /* 0x000fe200000001ff */
[----:B------:R-:W2:Y:S01]  /*0050*/  S2R R17, SR_TID.X ;  /* 0x0000000000117919 */ /* 0x000ea20000002100 */
[----:B------:R-:W3:Y:S04]  /*0060*/  LDCU.64 UR8, c[0x0][0x358] ;  /* 0x00006b00ff0877ac */ /* 0x000ee80008000a00 */
[----:B------:R-:W4:Y:S08]  /*0070*/  LDC R0, c[0x0][0x364] ;  /* 0x0000d900ff007b82 */ /* 0x000f300000000800 */
[----:B------:R-:W5:Y:S08]  /*0080*/  LDC R2, c[0x0][0x360] ;  /* 0x0000d800ff027b82 */ /* 0x000f700000000800 */
[----:B------:R-:W4:Y:S01]  /*0090*/  S2UR UR7, SR_CTAID.Y ;  /* 0x00000000000779c3 */ /* 0x000f220000002600 */
[----:B-1----:R-:W-:-:S02]  /*00a0*/  ULEA UR6, UR5, UR4, 0x18 ;  /* 0x0000000405067291 */ /* 0x002fc4000f8ec0ff */
[----:B------:R-:W-:-:S04]  /*00b0*/  UIADD3 UR4, UPT, UPT, UR4, 0x400, URZ ;  /* 0x0000040004047890 */ /* 0x000fc8000fffe0ff */
[----:B------:R-:W-:Y:S01]  /*00c0*/  ULEA UR4, UR5, UR4, 0x18 ;  /* 0x0000000405047291 */ /* 0x000fe2000f8ec0ff */
[----:B------:R-:W1:Y:S01]  /*00d0*/  S2UR UR10, SR_CTAID.X ;  /* 0x00000000000a79c3 */ /* 0x000e620000002500 */
[----:B0-----:R-:W-:-:S04]  /*00e0*/  LEA R18, R3, UR6, 0x6 ;  /* 0x0000000603127c11 */ /* 0x001fc8000f8e30ff */
[----:B--2---:R-:W-:Y:S01]  /*00f0*/  LEA R16, R17, UR4, 0x2 ;  /* 0x0000000411107c11 */ /* 0x004fe2000f8e10ff */
[----:B------:R-:W-:Y:S01]  /*0100*/  UMOV UR4, URZ ;  /* 0x000000ff00047c82 */ /* 0x000fe20008000000 */
[----:B------:R-:W-:Y:S02]  /*0110*/  IADD3 R6, PT, PT, R18, 0x20, RZ ;  /* 0x0000002012067810 */ /* 0x000fe40007ffe0ff */
[C---:B-----5:R-:W-:Y:S02]  /*0120*/  LOP3.LUT R13, R2.reuse, 0x7, RZ, 0xc0, !PT ;  /* 0x00000007020d7812 */ /* 0x060fe400078ec0ff */
[C---:B------:R-:W-:Y:S02]  /*0130*/  LOP3.LUT R14, R2.reuse, 0xf, RZ, 0xc0, !PT ;  /* 0x0000000f020e7812 */ /* 0x040fe400078ec0ff */
[----:B------:R-:W-:Y:S02]  /*0140*/  IADD3 R5, PT, PT, R13, -0x1, RZ ;  /* 0xffffffff0d057810 */ /* 0x000fe40007ffe0ff */
[----:B------:R-:W-:Y:S01]  /*0150*/  LOP3.LUT R12, R2, 0x7f0, RZ, 0xc0, !PT ;  /* 0x000007f0020c7812 */ /* 0x000fe200078ec0ff */
[----:B----4-:R-:W-:Y:S01]  /*0160*/  IMAD R4, R0, UR7, R3 ;  /* 0x0000000700047c24 */ /* 0x010fe2000f8e0203 */
[----:B------:R-:W-:-:S02]  /*0170*/  ISETP.GE.U32.AND P0, PT, R5, 0x3, PT ;  /* 0x000000030500780c */ /* 0x000fc40003f06070 */
[----:B------:R-:W-:Y:S02]  /*0180*/  LOP3.LUT R5, R2, 0xfffffff0, RZ, 0xc0, !PT ;  /* 0xfffffff002057812 */ /* 0x000fe400078ec0ff */
[----:B------:R-:W-:Y:S02]  /*0190*/  SHF.L.U32 R4, R4, 0xa, RZ ;  /* 0x0000000a04047819 */ /* 0x000fe400000006ff */
[C---:B------:R-:W-:Y:S01]  /*01a0*/  LOP3.LUT R7, R2.reuse, 0x3, RZ, 0xc0, !PT ;  /* 0x0000000302077812 */ /* 0x040fe200078ec0ff */
[----:B-1----:R-:W-:Y:S01]  /*01b0*/  IMAD R20, R2, UR10, RZ ;  /* 0x0000000a02147c24 */ /* 0x002fe2000f8e02ff */
[-C--:B------:R-:W-:Y:S02]  /*01c0*/  LOP3.LUT R21, R4, R17.reuse, RZ, 0xfc, !PT ;  /* 0x0000001104157212 */ /* 0x080fe400078efcff */
[----:B------:R-:W-:Y:S01]  /*01d0*/  IADD3 R4, PT, PT, -R5, RZ, RZ ;  /* 0x000000ff05047210 */ /* 0x000fe20007ffe1ff */
[----:B------:R-:W-:Y:S01]  /*01e0*/  VIADD R5, R16, 0x200 ;  /* 0x0000020010057836 */ /* 0x000fe20000000000 */
[----:B------:R-:W-:-:S02]  /*01f0*/  IADD3 R19, PT, PT, R20, R17, RZ ;  /* 0x0000001114137210 */ /* 0x000fc40007ffe0ff */
[----:B------:R-:W-:Y:S02]  /*0200*/  LEA R17, R17, R18, 0x2 ;  /* 0x0000001211117211 */ /* 0x000fe400078e10ff */
[----:B---3--:R-:W-:-:S07]  /*0210*/  LEA R15, R3, R16, 0x6 ;  /* 0x00000010030f7211 */ /* 0x008fce00078e30ff */
.L_x_5:
[----:B0-----:R-:W0:Y:S01]  /*0220*/  LDC.64 R10, c[0x0][0x380] ;  /* 0x0000e000ff0a7b82 */ /* 0x001e220000000a00 */
[----:B------:R-:W-:Y:S02]  /*0230*/  IMAD R22, R0, UR4, R3 ;  /* 0x0000000400167c24 */ /* 0x000fe4000f8e0203 */
[----:B------:R-:W-:-:S03]  /*0240*/  IMAD R23, R2, UR4, R21 ;  /* 0x0000000402177c24 */ /* 0x000fc6000f8e0215 */
[----:B------:R-:W-:Y:S02]  /*0250*/  LEA R27, R22, R19, 0xa ;  /* 0x00000013161b7211 */ /* 0x000fe400078e50ff */
[----:B------:R-:W1:Y:S01]  /*0260*/  LDC.64 R8, c[0x0][0x388] ;  /* 0x0000e200ff087b82 */ /* 0x000e620000000a00 */
[----:B0-----:R-:W-:-:S06]  /*0270*/  IMAD.WIDE.U32 R10, R23, 0x4, R10 ;  /* 0x00000004170a7825 */ /* 0x001fcc00078e000a */
[----:B------:R-:W2:Y:S01]  /*0280*/  LDG.E R10, desc[UR8][R10.64] ;  /* 0x000000080a0a7981 */ /* 0x000ea2000c1e1900 */
[----:B-1----:R-:W-:-:S06]  /*0290*/  IMAD.WIDE.U32 R8, R27, 0x4, R8 ;  /* 0x000000041b087825 */ /* 0x002fcc00078e0008 */
[----:B------:R-:W3:Y:S01]  /*02a0*/  LDG.E R8, desc[UR8][R8.64] ;  /* 0x0000000808087981 */ /* 0x000ee2000c1e1900 */
[----:B------:R-:W-:Y:S01]  /*02b0*/  ISETP.GE.U32.AND P1, PT, R2, 0x10, PT ;  /* 0x000000100200780c */ /* 0x000fe20003f26070 */
[----:B------:R-:W-:Y:S01]  /*02c0*/  UIADD3 UR4, UPT, UPT, UR4, 0x1, URZ ;  /* 0x0000000104047890 */ /* 0x000fe2000fffe0ff */
[----:B------:R-:W-:-:S03]  /*02d0*/  MOV R23, RZ ;  /* 0x000000ff00177202 */ /* 0x000fc60000000f00 */
[----:B------:R-:W-:Y:S01]  /*02e0*/  UISETP.NE.AND UP0, UPT, UR4, 0x400, UPT ;  /* 0x000004000400788c */ /* 0x000fe2000bf05270 */
[----:B--2---:R0:W-:Y:S04]  /*02f0*/  STS [R17], R10 ;  /* 0x0000000a11007388 */ /* 0x0041e80000000800 */
[----:B---3--:R0:W-:Y:S01]  /*0300*/  STS [R15], R8 ;  /* 0x000000080f007388 */ /* 0x0081e20000000800 */
[----:B------:R-:W-:Y:S06]  /*0310*/  BAR.SYNC.DEFER_BLOCKING 0x0 ;  /* 0x0000000000007b1d */ /* 0x000fec0000010000 */
[----:B------:R-:W-:Y:S05]  /*0320*/  @!P1 BRA `(.L_x_0) ;  /* 0x0000000000b49947 */ /* 0x000fea0003800000 */
[----:B------:R-:W-:Y:S02]  /*0330*/  MOV R24, R5 ;  /* 0x0000000500187202 */ /* 0x000fe40000000f00 */
[----:B------:R-:W-:Y:S02]  /*0340*/  MOV R23, R6 ;  /* 0x0000000600177202 */ /* 0x000fe40000000f00 */
[----:B------:R-:W-:-:S07]  /*0350*/  MOV R22, R4 ;  /* 0x0000000400167202 */ /* 0x000fce0000000f00 */
.L_x_1:
[----:B------:R-:W-:Y:S01]  /*0360*/  LDS R26, [R24+-0x200] ;  /* 0xfffe0000181a7984 */ /* 0x000fe20000000800 */
[----:B------:R-:W-:-:S03]  /*0370*/  VIADD R22, R22, 0x10 ;  /* 0x0000001016167836 */ /* 0x000fc60000000000 */
[----:B0-----:R-:W0:Y:S02]  /*0380*/  LDS.128 R8, [R23+-0x20] ;  /* 0xffffe00017087984 */ /* 0x001e240000000c00 */
[----:B------:R-:W-:Y:S01]  /*0390*/  ISETP.NE.AND P1, PT, R22, RZ, PT ;  /* 0x000000ff1600720c */ /* 0x000fe20003f25270 */
[----:B0-----:R-:W-:Y:S02]  /*03a0*/  IMAD R8, R8, R26, R25 ;  /* 0x0000001a08087224 */ /* 0x001fe400078e0219 */
[----:B------:R-:W0:Y:S04]  /*03b0*/  LDS R25, [R24+-0x1c0] ;  /* 0xfffe400018197984 */ /* 0x000e280000000800 */
[----:B------:R-:W-:Y:S01]  /*03c0*/  LDS R26, [R24+-0x100] ;  /* 0xffff0000181a7984 */ /* 0x000fe20000000800 */
[----:B0-----:R-:W-:-:S03]  /*03d0*/  IMAD R9, R25, R9, R8 ;  /* 0x0000000919097224 */ /* 0x001fc600078e0208 */
[----:B------:R-:W0:Y:S04]  /*03e0*/  LDS R8, [R24+-0x180] ;  /* 0xfffe800018087984 */ /* 0x000e280000000800 */
[----:B------:R-:W1:Y:S01]  /*03f0*/  LDS R25, [R24+-0x140] ;  /* 0xfffec00018197984 */ /* 0x000e620000000800 */
[----:B0-----:R-:W-:-:S04]  /*0400*/  IMAD R8, R8, R10, R9 ;  /* 0x0000000a08087224 */ /* 0x001fc800078e0209 */
[----:B-1----:R-:W-:Y:S02]  /*0410*/  IMAD R25, R25, R11, R8 ;  /* 0x0000000b19197224 */ /* 0x002fe400078e0208 */
[----:B------:R-:W0:Y:S02]  /*0420*/  LDS.128 R8, [R23+-0x10] ;  /* 0xfffff00017087984 */ /* 0x000e240000000c00 */
[----:B0-----:R-:W-:Y:S02]  /*0430*/  IMAD R8, R8, R26, R25 ;  /* 0x0000001a08087224 */ /* 0x001fe400078e0219 */
[----:B------:R-:W0:Y:S04]  /*0440*/  LDS R25, [R24+-0xc0] ;  /* 0xffff400018197984 */ /* 0x000e280000000800 */
[----:B------:R-:W-:Y:S01]  /*0450*/  LDS R26, [R24] ;  /* 0x00000000181a7984 */ /* 0x000fe20000000800 */
[----:B0-----:R-:W-:-:S03]  /*0460*/  IMAD R9, R25, R9, R8 ;  /* 0x0000000919097224 */ /* 0x001fc600078e0208 */
[----:B------:R-:W0:Y:S04]  /*0470*/  LDS R8, [R24+-0x80] ;  /* 0xffff800018087984 */ /* 0x000e280000000800 */
[----:B------:R-:W1:Y:S01]  /*0480*/  LDS R25, [R24+-0x40] ;  /* 0xffffc00018197984 */ /* 0x000e620000000800 */
[----:B0-----:R-:W-:-:S04]  /*0490*/  IMAD R8, R8, R10, R9 ;  /* 0x0000000a08087224 */ /* 0x001fc800078e0209 */
[----:B-1----:R-:W-:Y:S02]  /*04a0*/  IMAD R25, R25, R11, R8 ;  /* 0x0000000b19197224 */ /* 0x002fe400078e0208 */
[----:B------:R-:W0:Y:S02]  /*04b0*/  LDS.128 R8, [R23] ;  /* 0x0000000017087984 */ /* 0x000e240000000c00 */
[----:B0-----:R-:W-:Y:S02]  /*04c0*/  IMAD R8, R8, R26, R25 ;  /* 0x0000001a08087224 */ /* 0x001fe400078e0219 */
[----:B------:R-:W0:Y:S04]  /*04d0*/  LDS R25, [R24+0x40] ;  /* 0x0000400018197984 */ /* 0x000e280000000800 */
[----:B------:R-:W-:Y:S01]  /*04e0*/  LDS R26, [R24+0x100] ;  /* 0x00010000181a7984 */ /* 0x000fe20000000800 */
[----:B0-----:R-:W-:-:S03]  /*04f0*/  IMAD R9, R25, R9, R8 ;  /* 0x0000000919097224 */ /* 0x001fc600078e0208 */
[----:B------:R-:W0:Y:S04]  /*0500*/  LDS R8, [R24+0x80] ;  /* 0x0000800018087984 */ /* 0x000e280000000800 */
[----:B------:R-:W1:Y:S01]  /*0510*/  LDS R25, [R24+0xc0] ;  /* 0x0000c00018197984 */ /* 0x000e620000000800 */
[----:B0-----:R-:W-:-:S04]  /*0520*/  IMAD R8, R8, R10, R9 ;  /* 0x0000000a08087224 */ /* 0x001fc800078e0209 */
[----:B-1----:R-:W-:Y:S02]  /*0530*/  IMAD R25, R25, R11, R8 ;  /* 0x0000000b19197224 */ /* 0x002fe400078e0208 */
[----:B------:R0:W1:Y:S02]  /*0540*/  LDS.128 R8, [R23+0x10] ;  /* 0x0000100017087984 */ /* 0x0000640000000c00 */
[----:B0-----:R-:W-:Y:S01]  /*0550*/  IADD3 R23, PT, PT, R23, 0x40, RZ ;  /* 0x0000004017177810 */ /* 0x001fe20007ffe0ff */
[----:B-1----:R-:W-:Y:S02]  /*0560*/  IMAD R8, R8, R26, R25 ;  /* 0x0000001a08087224 */ /* 0x002fe400078e0219 */
[----:B------:R-:W0:Y:S04]  /*0570*/  LDS R25, [R24+0x140] ;  /* 0x0001400018197984 */ /* 0x000e280000000800 */
[----:B------:R-:W1:Y:S01]  /*0580*/  LDS R26, [R24+0x180] ;  /* 0x00018000181a7984 */ /* 0x000e620000000800 */
[----:B0-----:R-:W-:-:S03]  /*0590*/  IMAD R9, R25, R9, R8 ;  /* 0x0000000919097224 */ /* 0x001fc600078e0208 */
[----:B------:R0:W2:Y:S01]  /*05a0*/  LDS R25, [R24+0x1c0] ;  /* 0x0001c00018197984 */ /* 0x0000a20000000800 */
[----:B-1----:R-:W-:Y:S01]  /*05b0*/  IMAD R10, R26, R10, R9 ;  /* 0x0000000a1a0a7224 */ /* 0x002fe200078e0209 */
[----:B0-----:R-:W-:-:S03]  /*05c0*/  IADD3 R24, PT, PT, R24, 0x400, RZ ;  /* 0x0000040018187810 */ /* 0x001fc60007ffe0ff */
[----:B--2---:R-:W-:Y:S01]  /*05d0*/  IMAD R25, R25, R11, R10 ;  /* 0x0000000b19197224 */ /* 0x004fe200078e020a */
[----:B------:R-:W-:Y:S06]  /*05e0*/  @P1 BRA `(.L_x_1) ;  /* 0xfffffffc005c1947 */ /* 0x000fec000383ffff */
[----:B------:R-:W-:-:S07]  /*05f0*/  MOV R23, R12 ;  /* 0x0000000c00177202 */ /* 0x000fce0000000f00 */
.L_x_0:
[----:B------:R-:W-:-:S13]  /*0600*/  ISETP.NE.AND P1, PT, R14, RZ, PT ;  /* 0x000000ff0e00720c */ /* 0x000fda0003f25270 */
[----:B------:R-:W-:Y:S05]  /*0610*/  @!P1 BRA `(.L_x_2) ;  /* 0x0000000000d49947 */ /* 0x000fea0003800000 */
[----:B0-----:R-:W-:Y:S02]  /*0620*/  IADD3 R8, PT, PT, R14, -0x1, RZ ;  /* 0xffffffff0e087810 */ /* 0x001fe40007ffe0ff */
[----:B------:R-:W-:Y:S02]  /*0630*/  ISETP.NE.AND P2, PT, R13, RZ, PT ;  /* 0x000000ff0d00720c */ /* 0x000fe40003f45270 */
[----:B------:R-:W-:-:S13]  /*0640*/  ISETP.GE.U32.AND P1, PT, R8, 0x7, PT ;  /* 0x000000070800780c */ /* 0x000fda0003f26070 */
[----:B------:R-:W-:Y:S05]  /*0650*/  @!P1 BRA `(.L_x_3) ;  /* 0x0000000000549947 */ /* 0x000fea0003800000 */
[C---:B------:R-:W-:Y:S02]  /*0660*/  LEA R22, R23.reuse, R16, 0x6 ;  /* 0x0000001017167211 */ /* 0x040fe400078e30ff */
[C---:B------:R-:W-:Y:S01]  /*0670*/  LEA R24, R23.reuse, R18, 0x2 ;  /* 0x0000001217187211 */ /* 0x040fe200078e10ff */
[----:B------:R-:W-:Y:S02]  /*0680*/  VIADD R23, R23, 0x8 ;  /* 0x0000000817177836 */ /* 0x000fe40000000000 */
[----:B------:R-:W-:Y:S04]  /*0690*/  LDS R26, [R22] ;  /* 0x00000000161a7984 */ /* 0x000fe80000000800 */
[----:B------:R-:W0:Y:S04]  /*06a0*/  LDS.128 R8, [R24] ;  /* 0x0000000018087984 */ /* 0x000e280000000c00 */
[----:B------:R-:W-:Y:S04]  /*06b0*/  LDS R29, [R22+0x140] ;  /* 0x00014000161d7984 */ /* 0x000fe80000000800 */
[----:B------:R-:W-:Y:S01]  /*06c0*/  LDS R27, [R22+0x180] ;  /* 0x00018000161b7984 */ /* 0x000fe20000000800 */
[----:B0-----:R-:W-:-:S03]  /*06d0*/  IMAD R8, R8, R26, R25 ;  /* 0x0000001a08087224 */ /* 0x001fc600078e0219 */
[----:B------:R-:W0:Y:S04]  /*06e0*/  LDS R25, [R22+0x40] ;  /* 0x0000400016197984 */ /* 0x000e280000000800 */
[----:B------:R-:W-:Y:S01]  /*06f0*/  LDS R26, [R22+0xc0] ;  /* 0x0000c000161a7984 */ /* 0x000fe20000000800 */
[----:B0-----:R-:W-:-:S03]  /*0700*/  IMAD R9, R25, R9, R8 ;  /* 0x0000000919097224 */ /* 0x001fc600078e0208 */
[----:B------:R-:W0:Y:S04]  /*0710*/  LDS R8, [R22+0x80] ;  /* 0x0000800016087984 */ /* 0x000e280000000800 */
[----:B------:R-:W-:Y:S01]  /*0720*/  LDS R25, [R22+0x100] ;  /* 0x0001000016197984 */ /* 0x000fe20000000800 */
[----:B0-----:R-:W-:-:S04]  /*0730*/  IMAD R8, R8, R10, R9 ;  /* 0x0000000a08087224 */ /* 0x001fc800078e0209 */
[----:B------:R-:W-:Y:S02]  /*0740*/  IMAD R28, R26, R11, R8 ;  /* 0x0000000b1a1c7224 */ /* 0x000fe400078e0208 */
[----:B------:R-:W0:Y:S04]  /*0750*/  LDS.128 R8, [R24+0x10] ;  /* 0x0000100018087984 */ /* 0x000e280000000c00 */
[----:B------:R-:W1:Y:S01]  /*0760*/  LDS R26, [R22+0x1c0] ;  /* 0x0001c000161a7984 */ /* 0x000e620000000800 */
[----:B0-----:R-:W-:-:S04]  /*0770*/  IMAD R8, R8, R25, R28 ;  /* 0x0000001908087224 */ /* 0x001fc800078e021c */
[----:B------:R-:W-:-:S04]  /*0780*/  IMAD R8, R29, R9, R8 ;  /* 0x000000091d087224 */ /* 0x000fc800078e0208 */
[----:B------:R-:W-:-:S04]  /*0790*/  IMAD R8, R27, R10, R8 ;  /* 0x0000000a1b087224 */ /* 0x000fc800078e0208 */
[----:B-1----:R-:W-:-:S07]  /*07a0*/  IMAD R25, R26, R11, R8 ;  /* 0x0000000b1a197224 */ /* 0x002fce00078e0208 */
.L_x_3:
[----:B------:R-:W-:Y:S05]  /*07b0*/  @!P2 BRA `(.L_x_2) ;  /* 0x00000000006ca947 */ /* 0x000fea0003800000 */
[----:B------:R-:W-:Y:S01]  /*07c0*/  ISETP.NE.AND P1, PT, R7, RZ, PT ;  /* 0x000000ff0700720c */ /* 0x000fe20003f25270 */
[----:B------:R-:W-:-:S12]  /*07d0*/  @!P0 BRA `(.L_x_4) ;  /* 0x0000000000308947 */ /* 0x000fd80003800000 */
[C---:B------:R-:W-:Y:S02]  /*07e0*/  LEA R8, R23.reuse, R18, 0x2 ;  /* 0x0000001217087211 */ /* 0x040fe400078e10ff */
[C---:B------:R-:W-:Y:S02]  /*07f0*/  LEA R22, R23.reuse, R16, 0x6 ;  /* 0x0000001017167211 */ /* 0x040fe400078e30ff */
[----:B------:R-:W-:Y:S02]  /*0800*/  IADD3 R23, PT, PT, R23, 0x4, RZ ;  /* 0x0000000417177810 */ /* 0x000fe40007ffe0ff */
[----:B------:R-:W-:Y:S04]  /*0810*/  LDS.128 R8, [R8] ;  /* 0x0000000008087984 */ /* 0x000fe80000000c00 */
[----:B------:R-:W0:Y:S04]  /*0820*/  LDS R24, [R22] ;  /* 0x0000000016187984 */ /* 0x000e280000000800 */
[----:B------:R-:W1:Y:S04]  /*0830*/  LDS R26, [R22+0x40] ;  /* 0x00004000161a7984 */ /* 0x000e680000000800 */
[----:B------:R-:W-:Y:S01]  /*0840*/  LDS R27, [R22+0xc0] ;  /* 0x0000c000161b7984 */ /* 0x000fe20000000800 */
[----:B0-----:R-:W-:-:S03]  /*0850*/  IMAD R24, R8, R24, R25 ;  /* 0x0000001808187224 */ /* 0x001fc600078e0219 */
[----:B------:R-:W0:Y:S01]  /*0860*/  LDS R25, [R22+0x80] ;  /* 0x0000800016197984 */ /* 0x000e220000000800 */
[----:B-1----:R-:W-:-:S04]  /*0870*/  IMAD R9, R26, R9, R24 ;  /* 0x000000091a097224 */ /* 0x002fc800078e0218 */
[----:B0-----:R-:W-:-:S04]  /*0880*/  IMAD R10, R25, R10, R9 ;  /* 0x0000000a190a7224 */ /* 0x001fc800078e0209 */
[----:B------:R-:W-:-:S07]  /*0890*/  IMAD R25, R27, R11, R10 ;  /* 0x0000000b1b197224 */ /* 0x000fce00078e020a */
.L_x_4:
[----:B------:R-:W-:Y:S05]  /*08a0*/  @!P1 BRA `(.L_x_2) ;  /* 0x0000000000309947 */ /* 0x000fea0003800000 */
[C---:B------:R-:W-:Y:S02]  /*08b0*/  LEA R8, R23.reuse, R18, 0x2 ;  /* 0x0000001217087211 */ /* 0x040fe400078e10ff */
[----:B------:R-:W-:Y:S02]  /*08c0*/  LEA R23, R23, R16, 0x6 ;  /* 0x0000001017177211 */ /* 0x000fe400078e30ff */
[----:B------:R-:W-:Y:S02]  /*08d0*/  ISETP.NE.AND P1, PT, R7, 0x1, PT ;  /* 0x000000010700780c */ /* 0x000fe40003f25270 */
[----:B------:R-:W-:Y:S04]  /*08e0*/  LDS.128 R8, [R8] ;  /* 0x0000000008087984 */ /* 0x000fe80000000c00 */
[----:B------:R-:W0:Y:S02]  /*08f0*/  LDS R22, [R23] ;  /* 0x0000000017167984 */ /* 0x000e240000000800 */
[----:B0-----:R-:W-:-:S05]  /*0900*/  IMAD R25, R8, R22, R25 ;  /* 0x0000001608197224 */ /* 0x001fca00078e0219 */
[----:B------:R-:W-:Y:S05]  /*0910*/  @!P1 BRA `(.L_x_2) ;  /* 0x0000000000149947 */ /* 0x000fea0003800000 */
[----:B------:R-:W-:Y:S01]  /*0920*/  ISETP.NE.AND P1, PT, R7, 0x2, PT ;  /* 0x000000020700780c */ /* 0x000fe20003f25270 */
[----:B------:R-:W0:-:S12]  /*0930*/  LDS R8, [R23+0x40] ;  /* 0x0000400017087984 */ /* 0x000e180000000800 */
[----:B------:R-:W1:Y:S01]  /*0940*/  @P1 LDS R11, [R23+0x80] ;  /* 0x00008000170b1984 */ /* 0x000e620000000800 */
[----:B0-----:R-:W-:-:S04]  /*0950*/  IMAD R25, R8, R9, R25 ;  /* 0x0000000908197224 */ /* 0x001fc800078e0219 */
[----:B-1----:R-:W-:-:S07]  /*0960*/  @P1 IMAD R25, R11, R10, R25 ;  /* 0x0000000a0b191224 */ /* 0x002fce00078e0219 */
.L_x_2:
[----:B------:R-:W-:Y:S05]  /*0970*/  BRA.U UP0, `(.L_x_5) ;  /* 0xfffffff900287547 */ /* 0x000fea000b83ffff */
[----:B------:R-:W1:Y:S01]  /*0980*/  LDC.64 R2, c[0x0][0x390] ;  /* 0x0000e400ff027b82 */ /* 0x000e620000000a00 */
[----:B------:R-:W-:-:S05]  /*0990*/  IADD3 R21, PT, PT, R21, R20, RZ ;  /* 0x0000001415157210 */ /* 0x000fca0007ffe0ff */
[----:B-1----:R-:W-:-:S05]  /*09a0*/  IMAD.WIDE.U32 R2, R21, 0x4, R2 ;  /* 0x0000000415027825 */ /* 0x002fca00078e0002 */
[----:B------:R-:W-:Y:S01]  /*09b0*/  STG.E desc[UR8][R2.64], R25 ;  /* 0x0000001902007986 */ /* 0x000fe2000c101908 */
[----:B------:R-:W-:Y:S05]  /*09c0*/  EXIT ;  /* 0x000000000000794d */ /* 0x000fea0003800000 */
.L_x_6:
[----:B------:R-:W-:-:S00]  /*09d0*/  BRA `(.L_x_6) ;  /* 0xfffffffc00fc7947 */ /* 0x000fc0000383ffff */
[----:B------:R-:W-:-:S00]  /*09e0*/  NOP ;  /* 0x0000000000007918 */ /* 0x000fc00000000000 */
        /* <DEDUP_REMOVED lines=9> */
.L_x_7:


//--------------------- .nv.shared._Z13launch_kernelPiS_S_ --------------------------
	.section	.nv.shared._Z13launch_kernelPiS_S_,"aw",@nobits
	.sectionflags	@""
	.align	4
.nv.shared._Z13launch_kernelPiS_S_:
	.zero		3072


//--------------------- .nv.shared.reserved.0     --------------------------
	.section	.nv.shared.reserved.0,"aw",@nobits
	.weak		__nv_reservedSMEM_offset_0_alias
	.size		__nv_reservedSMEM_offset_0_alias, 0, 64
	.other		__nv_reservedSMEM_offset_0_alias,@"STO_CUDA_RESERVED_SHARED STV_DEFAULT"
__nv_reservedSMEM_offset_0_alias:
	.zero		0
	.zero		64


//--------------------- .nv.constant0._Z13launch_kernelPiS_S_ --------------------------
	.section	.nv.constant0._Z13launch_kernelPiS_S_,"a",@progbits
	.sectionflags	@""
	.align	4
.nv.constant0._Z13launch_kernelPiS_S_:
	.zero		920


//--------------------- SYMBOLS --------------------------

	.type		.nv.reservedSmem.offset0,@object
	.size		.nv.reservedSmem.offset0,0x4
	.type		.nv.reservedSmem.cap,@object
	.size		.nv.reservedSmem.cap,0x4
